	.headerflags	@"EF_CUDA_TEXMODE_UNIFIED EF_CUDA_64BIT_ADDRESS EF_CUDA_ACCELERATORS EF_CUDA_SM90 EF_CUDA_VIRTUAL_SM(EF_CUDA_SM90)"
	.elftype	@"ET_EXEC"


//--------------------- .nv.info                  --------------------------
	.section	.nv.info,"",@"SHT_CUDA_INFO"
	.align	4


	//----- nvinfo : EIATTR_REGCOUNT
	.align		4
        /*0000*/ 	.byte	0x04, 0x2f
        /*0002*/ 	.short	(.L_2 - .L_1)
	.align		4
.L_1:
        /*0004*/ 	.word	index@(triton_poi_fused_add_log_neg_1)
        /*0008*/ 	.word	0x0000001e


	//----- nvinfo : EIATTR_MIN_STACK_SIZE
	.align		4
.L_2:
        /*000c*/ 	.byte	0x04, 0x12
        /*000e*/ 	.short	(.L_4 - .L_3)
	.align		4
.L_3:
        /*0010*/ 	.word	index@(triton_poi_fused_add_log_neg_1)
        /*0014*/ 	.word	0x00000000


	//----- nvinfo : EIATTR_FRAME_SIZE
	.align		4
.L_4:
        /*0018*/ 	.byte	0x04, 0x11
        /*001a*/ 	.short	(.L_6 - .L_5)
	.align		4
.L_5:
        /*001c*/ 	.word	index@(triton_poi_fused_add_log_neg_1)
        /*0020*/ 	.word	0x00000000


	//----- nvinfo : EIATTR_MIN_STACK_SIZE
	.align		4
.L_6:
        /*0024*/ 	.byte	0x04, 0x12
        /*0026*/ 	.short	(.L_8 - .L_7)
	.align		4
.L_7:
        /*0028*/ 	.word	index@(triton_poi_fused_add_log_neg_1)
        /*002c*/ 	.word	0x00000000
.L_8:


//--------------------- .nv.info.triton_poi_fused_add_log_neg_1 --------------------------
	.section	.nv.info.triton_poi_fused_add_log_neg_1,"",@"SHT_CUDA_INFO"
	.sectionflags	@""
	.align	4


	//----- nvinfo : EIATTR_CUDA_API_VERSION
	.align		4
        /*0000*/ 	.byte	0x04, 0x37
        /*0002*/ 	.short	(.L_10 - .L_9)
.L_9:
        /*0004*/ 	.word	0x0000007c


	//----- nvinfo : EIATTR_KPARAM_INFO
	.align		4
.L_10:
        /*0008*/ 	.byte	0x04, 0x17
        /*000a*/ 	.short	(.L_12 - .L_11)
.L_11:
        /*000c*/ 	.word	0x00000000
        /*0010*/ 	.short	0x0006
        /*0012*/ 	.short	0x0030
        /*0014*/ 	.byte	0x00, 0xf0, 0x11, 0x00


	//----- nvinfo : EIATTR_KPARAM_INFO
	.align		4
.L_12:
        /*0018*/ 	.byte	0x04, 0x17
        /*001a*/ 	.short	(.L_14 - .L_13)
.L_13:
        /*001c*/ 	.word	0x00000000
        /*0020*/ 	.short	0x0005
        /*0022*/ 	.short	0x0028
        /*0024*/ 	.byte	0x00, 0xf4, 0x21, 0x00


	//----- nvinfo : EIATTR_KPARAM_INFO
	.align		4
.L_14:
        /*0028*/ 	.byte	0x04, 0x17
        /*002a*/ 	.short	(.L_16 - .L_15)
.L_15:
        /*002c*/ 	.word	0x00000000
        /*0030*/ 	.short	0x0004
        /*0032*/ 	.short	0x0020
        /*0034*/ 	.byte	0x00, 0xf4, 0x21, 0x00


	//----- nvinfo : EIATTR_KPARAM_INFO
	.align		4
.L_16:
        /*0038*/ 	.byte	0x04, 0x17
        /*003a*/ 	.short	(.L_18 - .L_17)
.L_17:
        /*003c*/ 	.word	0x00000000
        /*0040*/ 	.short	0x0003
        /*0042*/ 	.short	0x0018
        /*0044*/ 	.byte	0x00, 0xf4, 0x21, 0x00


	//----- nvinfo : EIATTR_KPARAM_INFO
	.align		4
.L_18:
        /*0048*/ 	.byte	0x04, 0x17
        /*004a*/ 	.short	(.L_20 - .L_19)
.L_19:
        /*004c*/ 	.word	0x00000000
        /*0050*/ 	.short	0x0002
        /*0052*/ 	.short	0x0010
        /*0054*/ 	.byte	0x00, 0xf4, 0x21, 0x00


	//----- nvinfo : EIATTR_KPARAM_INFO
	.align		4
.L_20:
        /*0058*/ 	.byte	0x04, 0x17
        /*005a*/ 	.short	(.L_22 - .L_21)
.L_21:
        /*005c*/ 	.word	0x00000000
        /*0060*/ 	.short	0x0001
        /*0062*/ 	.short	0x0008
        /*0064*/ 	.byte	0x00, 0xf4, 0x21, 0x00


	//----- nvinfo : EIATTR_KPARAM_INFO
	.align		4
.L_22:
        /*0068*/ 	.byte	0x04, 0x17
        /*006a*/ 	.short	(.L_24 - .L_23)
.L_23:
        /*006c*/ 	.word	0x00000000
        /*0070*/ 	.short	0x0000
        /*0072*/ 	.short	0x0000
        /*0074*/ 	.byte	0x00, 0xf4, 0x21, 0x00


	//----- nvinfo : EIATTR_SPARSE_MMA_MASK
	.align		4
.L_24:
        /*0078*/ 	.byte	0x03, 0x50
        /*007a*/ 	.short	0x0000


	//----- nvinfo : EIATTR_MAXREG_COUNT
	.align		4
        /*007c*/ 	.byte	0x03, 0x1b
        /*007e*/ 	.short	0x00ff


	//----- nvinfo : EIATTR_EXIT_INSTR_OFFSETS
	.align		4
        /*0080*/ 	.byte	0x04, 0x1c
        /*0082*/ 	.short	(.L_26 - .L_25)


	//   ....[0]....
.L_25:
        /*0084*/ 	.word	0x00000950


	//   ....[1]....
        /*0088*/ 	.word	0x00000970


	//----- nvinfo : EIATTR_REQNTID
	.align		4
.L_26:
        /*008c*/ 	.byte	0x04, 0x10
        /*008e*/ 	.short	(.L_28 - .L_27)
.L_27:
        /*0090*/ 	.word	0x00000080
        /*0094*/ 	.word	0x00000001
        /*0098*/ 	.word	0x00000001


	//----- nvinfo : EIATTR_CBANK_PARAM_SIZE
	.align		4
.L_28:
        /*009c*/ 	.byte	0x03, 0x19
        /*009e*/ 	.short	0x0034


	//----- nvinfo : EIATTR_PARAM_CBANK
	.align		4
        /*00a0*/ 	.byte	0x04, 0x0a
        /*00a2*/ 	.short	(.L_30 - .L_29)
	.align		4
.L_29:
        /*00a4*/ 	.word	index@(.nv.constant0.triton_poi_fused_add_log_neg_1)
        /*00a8*/ 	.short	0x0210
        /*00aa*/ 	.short	0x0034


	//----- nvinfo : EIATTR_SW_WAR
	.align		4
.L_30:
        /*00ac*/ 	.byte	0x04, 0x36
        /*00ae*/ 	.short	(.L_32 - .L_31)
.L_31:
        /*00b0*/ 	.word	0x00000008
.L_32:


//--------------------- .nv.callgraph             --------------------------
	.section	.nv.callgraph,"",@"SHT_CUDA_CALLGRAPH"
	.align	4
	.sectionentsize	8
	.align		4
        /*0000*/ 	.word	0x00000000
	.align		4
        /*0004*/ 	.word	0xffffffff
	.align		4
        /*0008*/ 	.word	0x00000000
	.align		4
        /*000c*/ 	.word	0xfffffffe
	.align		4
        /*0010*/ 	.word	0x00000000
	.align		4
        /*0014*/ 	.word	0xfffffffd
	.align		4
        /*0018*/ 	.word	0x00000000
	.align		4
        /*001c*/ 	.word	0xfffffffc


//--------------------- .nv.constant4             --------------------------
	.section	.nv.constant4,"a",@progbits
	.align	8
	.align		8
.nv.constant4:
        /*0000*/ 	.dword	_$_str


//--------------------- .text.triton_poi_fused_add_log_neg_1 --------------------------
	.section	.text.triton_poi_fused_add_log_neg_1,"ax",@progbits
	.align	128
        .global         triton_poi_fused_add_log_neg_1
        .type           triton_poi_fused_add_log_neg_1,@function
        .size           triton_poi_fused_add_log_neg_1,(.L_x_1 - triton_poi_fused_add_log_neg_1)
        .other          triton_poi_fused_add_log_neg_1,@"STO_CUDA_ENTRY STV_DEFAULT"
triton_poi_fused_add_log_neg_1:
.text.triton_poi_fused_add_log_neg_1:
[----:B------:R-:W0:Y:S01]  /*0000*/  LDC R1, c[0x0][0x28] ;  /* 0x00000a00ff017b82 */ /* 0x000e220000000800 */
[----:B------:R-:W1:Y:S07]  /*0010*/  S2R R0, SR_TID.X ;  /* 0x0000000000007919 */ /* 0x000e6e0000002100 */
[----:B------:R-:W2:Y:S01]  /*0020*/  LDC.64 R4, c[0x0][0x210] ;  /* 0x00008400ff047b82 */ /* 0x000ea20000000a00 */
[----:B------:R-:W-:Y:S01]  /*0030*/  ULDC.64 UR4, c[0x0][0x208] ;  /* 0x0000820000047ab9 */ /* 0x000fe20000000a00 */
[----:B------:R-:W3:Y:S06]  /*0040*/  S2R R3, SR_CTAID.X ;  /* 0x0000000000037919 */ /* 0x000eec0000002500 */
[----:B------:R-:W4:Y:S08]  /*0050*/  LDC.64 R12, c[0x0][0x228] ;  /* 0x00008a00ff0c7b82 */ /* 0x000f300000000a00 */
[----:B------:R-:W5:Y:S08]  /*0060*/  LDC.64 R16, c[0x0][0x218] ;  /* 0x00008600ff107b82 */ /* 0x000f700000000a00 */
[----:B------:R-:W4:Y:S01]  /*0070*/  LDC.64 R22, c[0x0][0x230] ;  /* 0x00008c00ff167b82 */ /* 0x000f220000000a00 */
[----:B-1----:R-:W-:Y:S01]  /*0080*/  IMAD.SHL.U32 R0, R0, 0x2, RZ ;  /* 0x0000000200007824 */ /* 0x002fe200078e00ff */
[----:B---3--:R-:W-:-:S04]  /*0090*/  SHF.R.S32.HI R15, RZ, 0x17, R3 ;  /* 0x00000017ff0f7819 */ /* 0x008fc80000011403 */
[----:B------:R-:W-:Y:S02]  /*00a0*/  LOP3.LUT R0, R0, 0xfe, RZ, 0xc0, !PT ;  /* 0x000000fe00007812 */ /* 0x000fe400078ec0ff */
[----:B------:R-:W-:Y:S02]  /*00b0*/  SGXT R15, R15, 0x1 ;  /* 0x000000010f0f781a */ /* 0x000fe40000000200 */
[----:B------:R-:W-:-:S04]  /*00c0*/  LEA R14, R3, R0, 0x8 ;  /* 0x00000000030e7211 */ /* 0x000fc800078e40ff */
[----:B------:R-:W-:Y:S01]  /*00d0*/  SHF.R.S32.HI R3, RZ, 0x1f, R14 ;  /* 0x0000001fff037819 */ /* 0x000fe2000001140e */
[C---:B------:R-:W-:Y:S01]  /*00e0*/  VIADD R0, R14.reuse, 0x1 ;  /* 0x000000010e007836 */ /* 0x040fe20000000000 */
[C---:B------:R-:W-:Y:S01]  /*00f0*/  ISETP.GE.AND P0, PT, R14.reuse, 0x200, PT ;  /* 0x000002000e00780c */ /* 0x040fe20003f06270 */
[----:B--2---:R-:W-:Y:S01]  /*0100*/  IMAD.WIDE R4, R14, 0x4, R4 ;  /* 0x000000040e047825 */ /* 0x004fe200078e0204 */
[----:B------:R-:W-:Y:S02]  /*0110*/  LEA.HI R3, R3, R14, RZ, 0x6 ;  /* 0x0000000e03037211 */ /* 0x000fe400078f30ff */
[----:B------:R-:W-:Y:S02]  /*0120*/  LEA.HI R2, R15, R0, RZ, 0x6 ;  /* 0x000000000f027211 */ /* 0x000fe400078f30ff */
[----:B------:R-:W-:Y:S02]  /*0130*/  LOP3.LUT R7, R3, 0xffc0, RZ, 0xc0, !PT ;  /* 0x0000ffc003077812 */ /* 0x000fe400078ec0ff */
[----:B------:R-:W-:-:S03]  /*0140*/  LOP3.LUT R9, R2, 0xffc0, RZ, 0xc0, !PT ;  /* 0x0000ffc002097812 */ /* 0x000fc600078ec0ff */
[----:B------:R-:W-:Y:S01]  /*0150*/  IMAD.IADD R2, R14, 0x1, -R7 ;  /* 0x000000010e027824 */ /* 0x000fe200078e0a07 */
[----:B------:R-:W-:Y:S02]  /*0160*/  IADD3 R9, R0, -R9, RZ ;  /* 0x8000000900097210 */ /* 0x000fe40007ffe0ff */
[----:B------:R-:W-:Y:S02]  /*0170*/  CS2R R6, SRZ ;  /* 0x0000000000067805 */ /* 0x000fe4000001ff00 */
[----:B------:R-:W-:Y:S02]  /*0180*/  SHF.R.S32.HI R0, RZ, 0x6, R3 ;  /* 0x00000006ff007819 */ /* 0x000fe40000011403 */
[----:B------:R-:W-:Y:S02]  /*0190*/  PRMT R10, R9, 0x8880, RZ ;  /* 0x00008880090a7816 */ /* 0x000fe400000000ff */
[----:B------:R-:W-:Y:S01]  /*01a0*/  PRMT R8, R2, 0x8880, RZ ;  /* 0x0000888002087816 */ /* 0x000fe200000000ff */
[----:B------:R-:W2:Y:S01]  /*01b0*/  @!P0 LDG.E.64 R6, desc[UR4][R4.64] ;  /* 0x0000000404068981 */ /* 0x000ea2000c1e1b00 */
[----:B------:R-:W-:-:S02]  /*01c0*/  PRMT R10, R10, 0x7710, RZ ;  /* 0x000077100a0a7816 */ /* 0x000fc400000000ff */
[----:B------:R-:W-:Y:S02]  /*01d0*/  PRMT R8, R8, 0x7710, RZ ;  /* 0x0000771008087816 */ /* 0x000fe400000000ff */
[----:B------:R-:W-:Y:S02]  /*01e0*/  SHF.R.U32.HI R10, RZ, 0xc, R10 ;  /* 0x0000000cff0a7819 */ /* 0x000fe4000001160a */
[----:B------:R-:W-:Y:S02]  /*01f0*/  LEA.HI R3, R3, R0, RZ, 0x1 ;  /* 0x0000000003037211 */ /* 0x000fe400078f08ff */
[----:B------:R-:W-:Y:S02]  /*0200*/  SHF.R.U32.HI R8, RZ, 0xc, R8 ;  /* 0x0000000cff087819 */ /* 0x000fe40000011608 */
[----:B------:R-:W-:Y:S02]  /*0210*/  LOP3.LUT R10, R10, 0x7, RZ, 0xc0, !PT ;  /* 0x000000070a0a7812 */ /* 0x000fe400078ec0ff */
[----:B------:R-:W-:-:S02]  /*0220*/  LOP3.LUT R3, R3, 0x1ffffffe, RZ, 0xc0, !PT ;  /* 0x1ffffffe03037812 */ /* 0x000fc400078ec0ff */
[----:B------:R-:W-:Y:S02]  /*0230*/  LOP3.LUT R11, R8, 0x7, RZ, 0xc0, !PT ;  /* 0x00000007080b7812 */ /* 0x000fe400078ec0ff */
[----:B------:R-:W-:Y:S01]  /*0240*/  IADD3 R9, R9, R10, RZ ;  /* 0x0000000a09097210 */ /* 0x000fe20007ffe0ff */
[----:B------:R-:W-:Y:S01]  /*0250*/  IMAD.IADD R3, R0, 0x1, -R3 ;  /* 0x0000000100037824 */ /* 0x000fe200078e0a03 */
[----:B------:R-:W-:Y:S02]  /*0260*/  IADD3 R2, R2, R11, RZ ;  /* 0x0000000b02027210 */ /* 0x000fe40007ffe0ff */
[----:B------:R-:W-:Y:S01]  /*0270*/  PRMT R9, R9, 0x8880, RZ ;  /* 0x0000888009097816 */ /* 0x000fe200000000ff */
[----:B------:R-:W1:Y:S01]  /*0280*/  LDC.64 R10, c[0x0][0x220] ;  /* 0x00008800ff0a7b82 */ /* 0x000e620000000a00 */
[----:B------:R-:W-:Y:S02]  /*0290*/  LEA.HI R0, R15, R14, RZ, 0x7 ;  /* 0x0000000e0f007211 */ /* 0x000fe400078f38ff */
[----:B------:R-:W-:Y:S01]  /*02a0*/  PRMT R8, R2, 0x8880, RZ ;  /* 0x0000888002087816 */ /* 0x000fe200000000ff */
[----:B------:R-:W-:Y:S01]  /*02b0*/  IMAD.MOV.U32 R2, RZ, RZ, R9 ;  /* 0x000000ffff027224 */ /* 0x000fe200078e0009 */
[----:B------:R-:W-:-:S04]  /*02c0*/  SHF.R.S32.HI R0, RZ, 0x7, R0 ;  /* 0x00000007ff007819 */ /* 0x000fc80000011400 */
[----:B------:R-:W-:Y:S02]  /*02d0*/  SHF.R.S32.HI R2, RZ, 0x3, R2 ;  /* 0x00000003ff027819 */ /* 0x000fe40000011402 */
[----:B------:R-:W-:Y:S02]  /*02e0*/  LEA R3, R0, R3, 0x1 ;  /* 0x0000000300037211 */ /* 0x000fe400078e08ff */
[----:B------:R-:W-:Y:S02]  /*02f0*/  SHF.R.S32.HI R0, RZ, 0x3, R8 ;  /* 0x00000003ff007819 */ /* 0x000fe40000011408 */
[----:B------:R-:W-:Y:S02]  /*0300*/  PRMT R9, R2, 0x9910, RZ ;  /* 0x0000991002097816 */ /* 0x000fe400000000ff */
[----:B------:R-:W-:Y:S01]  /*0310*/  PRMT R2, R0, 0x9910, RZ ;  /* 0x0000991000027816 */ /* 0x000fe200000000ff */
[----:B------:R-:W-:-:S03]  /*0320*/  IMAD.SHL.U32 R0, R3, 0x8, RZ ;  /* 0x0000000803007824 */ /* 0x000fc600078e00ff */
[----:B------:R-:W-:Y:S01]  /*0330*/  MOV R3, R2 ;  /* 0x0000000200037202 */ /* 0x000fe20000000f00 */
[----:B------:R-:W-:-:S03]  /*0340*/  IMAD.IADD R9, R0, 0x1, R9 ;  /* 0x0000000100097824 */ /* 0x000fc600078e0209 */
[----:B------:R-:W-:Y:S01]  /*0350*/  IADD3 R3, R0, R3, RZ ;  /* 0x0000000300037210 */ /* 0x000fe20007ffe0ff */
[----:B-1----:R-:W-:Y:S01]  /*0360*/  IMAD.WIDE R26, R9, 0x4, R10 ;  /* 0x00000004091a7825 */ /* 0x002fe200078e020a */
[----:B------:R-:W-:-:S03]  /*0370*/  HFMA2.MMA R8, -RZ, RZ, 0, 0 ;  /* 0x00000000ff087435 */ /* 0x000fc600000001ff */
[----:B----4-:R-:W-:-:S04]  /*0380*/  IMAD.WIDE R20, R3, 0x4, R12 ;  /* 0x0000000403147825 */ /* 0x010fc800078e020c */
[----:B------:R-:W-:-:S03]  /*0390*/  IMAD.WIDE R12, R9, 0x4, R12 ;  /* 0x00000004090c7825 */ /* 0x000fc600078e020c */
[----:B------:R1:W3:Y:S01]  /*03a0*/  @!P0 LDG.E.EL R8, desc[UR4][R20.64] ;  /* 0x0000000414088981 */ /* 0x0002e2000c2e1900 */
[----:B------:R-:W-:Y:S02]  /*03b0*/  IMAD.MOV.U32 R9, RZ, RZ, RZ ;  /* 0x000000ffff097224 */ /* 0x000fe400078e00ff */
[----:B-----5:R-:W-:Y:S02]  /*03c0*/  IMAD.WIDE R24, R14, 0x4, R16 ;  /* 0x000000040e187825 */ /* 0x020fe400078e0210 */
[----:B------:R-:W1:Y:S02]  /*03d0*/  LDC.64 R16, c[0x0][0x238] ;  /* 0x00008e00ff107b82 */ /* 0x000e640000000a00 */
[----:B------:R-:W-:Y:S01]  /*03e0*/  IMAD.WIDE R10, R3, 0x4, R10 ;  /* 0x00000004030a7825 */ /* 0x000fe200078e020a */
[----:B------:R-:W4:Y:S01]  /*03f0*/  @!P0 LDG.E.EL R9, desc[UR4][R12.64] ;  /* 0x000000040c098981 */ /* 0x000f22000c2e1900 */
[----:B------:R-:W-:Y:S02]  /*0400*/  CS2R R2, SRZ ;  /* 0x0000000000027805 */ /* 0x000fe4000001ff00 */
[----:B------:R-:W-:Y:S01]  /*0410*/  IMAD.MOV.U32 R0, RZ, RZ, RZ ;  /* 0x000000ffff007224 */ /* 0x000fe200078e00ff */
[----:B------:R-:W-:-:S03]  /*0420*/  LEA.HI R15, R15, R14, RZ, 0x3 ;  /* 0x0000000e0f0f7211 */ /* 0x000fc600078f18ff */
[----:B------:R-:W5:Y:S04]  /*0430*/  @!P0 LDG.E.64 R2, desc[UR4][R24.64] ;  /* 0x0000000418028981 */ /* 0x000f68000c1e1b00 */
[----:B------:R-:W5:Y:S01]  /*0440*/  @!P0 LDG.E.EL R0, desc[UR4][R26.64] ;  /* 0x000000041a008981 */ /* 0x000f62000c2e1900 */
[----:B------:R-:W-:Y:S02]  /*0450*/  MOV R19, RZ ;  /* 0x000000ff00137202 */ /* 0x000fe40000000f00 */
[----:B------:R-:W-:-:S04]  /*0460*/  LOP3.LUT R15, R15, 0xfffffff8, RZ, 0xc0, !PT ;  /* 0xfffffff80f0f7812 */ /* 0x000fc800078ec0ff */
[----:B------:R-:W5:Y:S01]  /*0470*/  @!P0 LDG.E.EL R19, desc[UR4][R10.64] ;  /* 0x000000040a138981 */ /* 0x000f62000c2e1900 */
[----:B------:R-:W-:-:S04]  /*0480*/  IMAD.IADD R15, R14, 0x1, -R15 ;  /* 0x000000010e0f7824 */ /* 0x000fc800078e0a0f */
[----:B0-----:R-:W-:-:S04]  /*0490*/  IMAD.WIDE R22, R15, 0x4, R22 ;  /* 0x000000040f167825 */ /* 0x001fc800078e0216 */
[----:B-1----:R-:W-:Y:S01]  /*04a0*/  IMAD.WIDE R20, R15, 0x4, R16 ;  /* 0x000000040f147825 */ /* 0x002fe200078e0210 */
[----:B------:R-:W-:Y:S02]  /*04b0*/  CS2R R16, SRZ ;  /* 0x0000000000107805 */ /* 0x000fe4000001ff00 */
[----:B------:R-:W-:-:S04]  /*04c0*/  CS2R R14, SRZ ;  /* 0x00000000000e7805 */ /* 0x000fc8000001ff00 */
[----:B------:R-:W5:Y:S04]  /*04d0*/  @!P0 LDG.E.EL.64 R16, desc[UR4][R22.64] ;  /* 0x0000000416108981 */ /* 0x000f68000c2e1b00 */
[----:B------:R0:W5:Y:S02]  /*04e0*/  @!P0 LDG.E.EL.64 R14, desc[UR4][R20.64] ;  /* 0x00000004140e8981 */ /* 0x000164000c2e1b00 */
[----:B0-----:R-:W-:Y:S01]  /*04f0*/  HFMA2.MMA R21, -RZ, RZ, 1.5048828125, 33.21875 ;  /* 0x3e055027ff157435 */ /* 0x001fe200000001ff */
[----:B------:R-:W-:Y:S01]  /*0500*/  IMAD.MOV.U32 R20, RZ, RZ, 0x3e000000 ;  /* 0x3e000000ff147424 */ /* 0x000fe200078e00ff */
[----:B--2---:R-:W-:Y:S02]  /*0510*/  FSETP.GEU.AND P1, PT, R6, 1.175494350822287508e-38, PT ;  /* 0x008000000600780b */ /* 0x004fe40003f2e000 */
[----:B------:R-:W-:-:S11]  /*0520*/  FSETP.GEU.AND P2, PT, R7, 1.175494350822287508e-38, PT ;  /* 0x008000000700780b */ /* 0x000fd60003f4e000 */
[----:B------:R-:W-:Y:S02]  /*0530*/  @!P1 FMUL R6, R6, 8388608 ;  /* 0x4b00000006069820 */ /* 0x000fe40000400000 */
[----:B------:R-:W-:-:S03]  /*0540*/  @!P2 FMUL R7, R7, 8388608 ;  /* 0x4b0000000707a820 */ /* 0x000fc60000400000 */
[----:B------:R-:W-:Y:S01]  /*0550*/  IADD3 R13, R6, -0x3f2aaaab, RZ ;  /* 0xc0d55555060d7810 */ /* 0x000fe20007ffe0ff */
[----:B------:R-:W-:-:S03]  /*0560*/  VIADD R10, R7, 0xc0d55555 ;  /* 0xc0d55555070a7836 */ /* 0x000fc60000000000 */
[----:B------:R-:W-:Y:S02]  /*0570*/  LOP3.LUT R13, R13, 0xff800000, RZ, 0xc0, !PT ;  /* 0xff8000000d0d7812 */ /* 0x000fe400078ec0ff */
[----:B------:R-:W-:Y:S02]  /*0580*/  LOP3.LUT R10, R10, 0xff800000, RZ, 0xc0, !PT ;  /* 0xff8000000a0a7812 */ /* 0x000fe400078ec0ff */
[----:B------:R-:W-:-:S03]  /*0590*/  IADD3 R11, R6, -R13, RZ ;  /* 0x8000000d060b7210 */ /* 0x000fc60007ffe0ff */
[----:B------:R-:W-:Y:S02]  /*05a0*/  IMAD.IADD R12, R7, 0x1, -R10 ;  /* 0x00000001070c7824 */ /* 0x000fe400078e0a0a */
[----:B------:R-:W-:Y:S02]  /*05b0*/  FADD R11, R11, -1 ;  /* 0xbf8000000b0b7421 */ /* 0x000fe40000000000 */
[----:B------:R-:W-:Y:S02]  /*05c0*/  FADD R12, R12, -1 ;  /* 0xbf8000000c0c7421 */ /* 0x000fe40000000000 */
[CC--:B------:R-:W-:Y:S02]  /*05d0*/  FFMA.FTZ R18, R11.reuse, -R21.reuse, 0.14084610342979431152 ;  /* 0x3e1039f60b127423 */ /* 0x0c0fe40000010815 */
[----:B------:R-:W-:Y:S02]  /*05e0*/  FFMA.FTZ R21, R12, -R21, 0.14084610342979431152 ;  /* 0x3e1039f60c157423 */ /* 0x000fe40000010815 */
[----:B------:R-:W-:-:S02]  /*05f0*/  FFMA.FTZ R18, R11, R18, -0.12148627638816833496 ;  /* 0xbdf8cdcc0b127423 */ /* 0x000fc40000010012 */
[C---:B------:R-:W-:Y:S02]  /*0600*/  FFMA.FTZ R21, R12.reuse, R21, -0.12148627638816833496 ;  /* 0xbdf8cdcc0c157423 */ /* 0x040fe40000010015 */
[C---:B------:R-:W-:Y:S02]  /*0610*/  FFMA.FTZ R18, R11.reuse, R18, 0.13980610668659210205 ;  /* 0x3e0f29550b127423 */ /* 0x040fe40000010012 */
[C---:B------:R-:W-:Y:S02]  /*0620*/  FFMA.FTZ R21, R12.reuse, R21, 0.13980610668659210205 ;  /* 0x3e0f29550c157423 */ /* 0x040fe40000010015 */
[C---:B------:R-:W-:Y:S02]  /*0630*/  FFMA.FTZ R18, R11.reuse, R18, -0.16684235632419586182 ;  /* 0xbe2ad8b90b127423 */ /* 0x040fe40000010012 */
[----:B------:R-:W-:Y:S02]  /*0640*/  FFMA.FTZ R21, R12, R21, -0.16684235632419586182 ;  /* 0xbe2ad8b90c157423 */ /* 0x000fe40000010015 */
[----:B------:R-:W-:-:S02]  /*0650*/  FFMA.FTZ R18, R11, R18, 0.20012299716472625732 ;  /* 0x3e4ced0b0b127423 */ /* 0x000fc40000010012 */
[C---:B------:R-:W-:Y:S02]  /*0660*/  FFMA.FTZ R21, R12.reuse, R21, 0.20012299716472625732 ;  /* 0x3e4ced0b0c157423 */ /* 0x040fe40000010015 */
[----:B------:R-:W-:Y:S02]  /*0670*/  FFMA.FTZ R18, R11, R18, -0.24999669194221496582 ;  /* 0xbe7fff220b127423 */ /* 0x000fe40000010012 */
[----:B------:R-:W-:Y:S01]  /*0680*/  FFMA.FTZ R21, R12, R21, -0.24999669194221496582 ;  /* 0xbe7fff220c157423 */ /* 0x000fe20000010015 */
[-C--:B---3--:R-:W-:Y:S01]  /*0690*/  FFMA R8, R8, R20.reuse, 9.9999997473787516356e-06 ;  /* 0x3727c5ac08087423 */ /* 0x088fe20000000014 */
[----:B----4-:R-:W-:Y:S01]  /*06a0*/  FFMA R9, R9, R20, 9.9999997473787516356e-06 ;  /* 0x3727c5ac09097423 */ /* 0x010fe20000000014 */
[----:B------:R-:W-:Y:S01]  /*06b0*/  FFMA.FTZ R20, R11, R18, 0.33333182334899902344 ;  /* 0x3eaaaa780b147423 */ /* 0x000fe20000010012 */
[----:B------:R-:W-:-:S04]  /*06c0*/  I2FP.F32.S32 R18, R13 ;  /* 0x0000000d00127245 */ /* 0x000fc80000201400 */
[----:B------:R-:W0:Y:S01]  /*06d0*/  MUFU.RSQ R9, R9 ;  /* 0x0000000900097308 */ /* 0x000e220000001400 */
[----:B------:R-:W-:Y:S01]  /*06e0*/  ISETP.GE.U32.AND P3, PT, R7, 0x7f800000, PT ;  /* 0x7f8000000700780c */ /* 0x000fe20003f66070 */
[----:B-----5:R-:W-:Y:S01]  /*06f0*/  FADD R0, -R0, R3 ;  /* 0x0000000300007221 */ /* 0x020fe20000000100 */
[----:B------:R-:W-:Y:S02]  /*0700*/  FSEL R3, RZ, -23, P1 ;  /* 0xc1b80000ff037808 */ /* 0x000fe40000800000 */
[----:B------:R-:W-:-:S03]  /*0710*/  ISETP.GE.U32.AND P1, PT, R6, 0x7f800000, PT ;  /* 0x7f8000000600780c */ /* 0x000fc60003f26070 */
[----:B------:R1:W2:Y:S01]  /*0720*/  MUFU.RSQ R13, R8 ;  /* 0x00000008000d7308 */ /* 0x0002a20000001400 */
[C---:B------:R-:W-:Y:S01]  /*0730*/  FFMA.FTZ R21, R12.reuse, R21, 0.33333182334899902344 ;  /* 0x3eaaaa780c157423 */ /* 0x040fe20000010015 */
[----:B------:R-:W-:Y:S01]  /*0740*/  FFMA.FTZ R20, R11, R20, -0.5 ;  /* 0xbf0000000b147423 */ /* 0x000fe20000010014 */
[----:B------:R-:W-:Y:S02]  /*0750*/  FADD R2, -R19, R2 ;  /* 0x0000000213027221 */ /* 0x000fe40000000100 */
[C---:B------:R-:W-:Y:S01]  /*0760*/  FFMA.FTZ R21, R12.reuse, R21, -0.5 ;  /* 0xbf0000000c157423 */ /* 0x040fe20000010015 */
[----:B------:R-:W-:Y:S01]  /*0770*/  FSEL R19, RZ, -23, P2 ;  /* 0xc1b80000ff137808 */ /* 0x000fe20001000000 */
[----:B------:R-:W-:Y:S01]  /*0780*/  FMUL R20, R11, R20 ;  /* 0x000000140b147220 */ /* 0x000fe20000400000 */
[----:B------:R-:W-:Y:S01]  /*0790*/  I2FP.F32.S32 R10, R10 ;  /* 0x0000000a000a7245 */ /* 0x000fe20000201400 */
[----:B------:R-:W-:Y:S01]  /*07a0*/  FMUL R21, R12, R21 ;  /* 0x000000150c157220 */ /* 0x000fe20000400000 */
[----:B0-----:R-:W-:Y:S01]  /*07b0*/  FMUL R0, R9, R0 ;  /* 0x0000000009007220 */ /* 0x001fe20000400000 */
[----:B------:R-:W-:Y:S01]  /*07c0*/  FFMA.FTZ R3, R18, 1.1920928955078125e-07, R3 ;  /* 0x3400000012037823 */ /* 0x000fe20000010003 */
[----:B------:R-:W-:Y:S01]  /*07d0*/  FFMA.FTZ R20, R11, R20, R11 ;  /* 0x000000140b147223 */ /* 0x000fe2000001000b */
[----:B------:R-:W-:Y:S01]  /*07e0*/  @P1 MOV R9, 0x7f800000 ;  /* 0x7f80000000091802 */ /* 0x000fe20000000f00 */
[----:B------:R-:W-:Y:S01]  /*07f0*/  FFMA.FTZ R10, R10, 1.1920928955078125e-07, R19 ;  /* 0x340000000a0a7823 */ /* 0x000fe20000010013 */
[----:B------:R-:W-:Y:S01]  /*0800*/  FFMA.FTZ R21, R12, R21, R12 ;  /* 0x000000150c157223 */ /* 0x000fe2000001000c */
[----:B-1----:R-:W-:-:S02]  /*0810*/  @P3 IMAD.MOV.U32 R8, RZ, RZ, 0x7f800000 ;  /* 0x7f800000ff083424 */ /* 0x002fc400078e00ff */
[----:B--2---:R-:W-:Y:S01]  /*0820*/  FMUL R13, R13, R2 ;  /* 0x000000020d0d7220 */ /* 0x004fe20000400000 */
[----:B------:R-:W-:Y:S01]  /*0830*/  FFMA.FTZ R3, R3, 0.69314718246459960938, R20 ;  /* 0x3f31721803037823 */ /* 0x000fe20000010014 */
[----:B------:R-:W-:Y:S01]  /*0840*/  FFMA.FTZ R10, R10, 0.69314718246459960938, R21 ;  /* 0x3f3172180a0a7823 */ /* 0x000fe20000010015 */
[----:B------:R-:W-:Y:S01]  /*0850*/  @P1 FFMA.FTZ R3, R6, R9, +INF ;  /* 0x7f80000006031423 */ /* 0x000fe20000010009 */
[----:B------:R-:W-:Y:S01]  /*0860*/  @P3 FFMA.FTZ R10, R7, R8, +INF ;  /* 0x7f800000070a3423 */ /* 0x000fe20000010008 */
[----:B------:R-:W-:Y:S01]  /*0870*/  FFMA R0, R0, R17, R15 ;  /* 0x0000001100007223 */ /* 0x000fe2000000000f */
[----:B------:R-:W-:Y:S01]  /*0880*/  FFMA R13, R13, R16, R14 ;  /* 0x000000100d0d7223 */ /* 0x000fe2000000000e */
[----:B------:R-:W-:Y:S01]  /*0890*/  FADD R3, RZ, -R3 ;  /* 0x80000003ff037221 */ /* 0x000fe20000000000 */
[----:B------:R-:W-:Y:S01]  /*08a0*/  FSETP.NEU.AND P1, PT, R6, RZ, PT ;  /* 0x000000ff0600720b */ /* 0x000fe20003f2d000 */
[----:B------:R-:W-:Y:S01]  /*08b0*/  FADD R10, RZ, -R10 ;  /* 0x8000000aff0a7221 */ /* 0x000fe20000000000 */
[----:B------:R-:W-:-:S02]  /*08c0*/  FSETP.NEU.AND P4, PT, R7, RZ, PT ;  /* 0x000000ff0700720b */ /* 0x000fc40003f8d000 */
[----:B------:R-:W-:Y:S02]  /*08d0*/  FSETP.GEU.AND P3, PT, R13, RZ, PT ;  /* 0x000000ff0d00720b */ /* 0x000fe40003f6e000 */
[----:B------:R-:W-:Y:S02]  /*08e0*/  FSETP.GEU.AND P2, PT, R0, RZ, PT ;  /* 0x000000ff0000720b */ /* 0x000fe40003f4e000 */
[----:B------:R-:W-:Y:S02]  /*08f0*/  FSEL R2, R3, +INF , P1 ;  /* 0x7f80000003027808 */ /* 0x000fe40000800000 */
[----:B------:R-:W-:Y:S02]  /*0900*/  FSEL R3, R10, +INF , P4 ;  /* 0x7f8000000a037808 */ /* 0x000fe40002000000 */
[----:B------:R-:W-:Y:S02]  /*0910*/  FSEL R13, R13, RZ, P3 ;  /* 0x000000ff0d0d7208 */ /* 0x000fe40001800000 */
[----:B------:R-:W-:-:S03]  /*0920*/  FSEL R0, R0, RZ, P2 ;  /* 0x000000ff00007208 */ /* 0x000fc60001000000 */
[----:B------:R-:W-:Y:S02]  /*0930*/  FADD R2, R13, R2 ;  /* 0x000000020d027221 */ /* 0x000fe40000000000 */
[----:B------:R-:W-:Y:S01]  /*0940*/  FADD R3, R0, R3 ;  /* 0x0000000300037221 */ /* 0x000fe20000000000 */
[----:B------:R-:W-:Y:S06]  /*0950*/  @P0 EXIT ;  /* 0x000000000000094d */ /* 0x000fec0003800000 */
[----:B------:R-:W-:Y:S01]  /*0960*/  STG.E.64 desc[UR4][R4.64], R2 ;  /* 0x0000000204007986 */ /* 0x000fe2000c101b04 */
[----:B------:R-:W-:Y:S05]  /*0970*/  EXIT ;  /* 0x000000000000794d */ /* 0x000fea0003800000 */
.L_x_0:
[----:B------:R-:W-:-:S00]  /*0980*/  BRA `(.L_x_0) ;  /* 0xfffffffc00fc7947 */ /* 0x000fc0000383ffff */
[----:B------:R-:W-:-:S00]  /*0990*/  NOP ;  /* 0x0000000000007918 */ /* 0x000fc00000000000 */
        /* <DEDUP_REMOVED lines=14> */
.L_x_1:


//--------------------- .nv.global.init           --------------------------
	.section	.nv.global.init,"aw",@progbits
.nv.global.init:
	.type		_$_str,@object
	.size		_$_str,(.L_0 - _$_str)
_$_str:
        /*0000*/ 	.byte	0x5f, 0x5f, 0x43, 0x55, 0x44, 0x41, 0x5f, 0x46, 0x54, 0x5a, 0x00
.L_0:


//--------------------- .nv.constant0.triton_poi_fused_add_log_neg_1 --------------------------
	.section	.nv.constant0.triton_poi_fused_add_log_neg_1,"a",@progbits
	.sectionflags	@""
	.align	4
.nv.constant0.triton_poi_fused_add_log_neg_1:
	.zero		580
